	.headerflags	@"EF_CUDA_TEXMODE_UNIFIED EF_CUDA_64BIT_ADDRESS EF_CUDA_ACCELERATORS EF_CUDA_SM90 EF_CUDA_VIRTUAL_SM(EF_CUDA_SM90)"
	.elftype	@"ET_EXEC"


//--------------------- .nv.info                  --------------------------
	.section	.nv.info,"",@"SHT_CUDA_INFO"
	.align	4


	//----- nvinfo : EIATTR_REGCOUNT
	.align		4
        /*0000*/ 	.byte	0x04, 0x2f
        /*0002*/ 	.short	(.L_3 - .L_2)
	.align		4
.L_2:
        /*0004*/ 	.word	index@(triton_poi_fused__native_batch_norm_legit_no_training_add_14)
        /*0008*/ 	.word	0x00000020


	//----- nvinfo : EIATTR_MIN_STACK_SIZE
	.align		4
.L_3:
        /*000c*/ 	.byte	0x04, 0x12
        /*000e*/ 	.short	(.L_5 - .L_4)
	.align		4
.L_4:
        /*0010*/ 	.word	index@(triton_poi_fused__native_batch_norm_legit_no_training_add_14)
        /*0014*/ 	.word	0x00000000


	//----- nvinfo : EIATTR_FRAME_SIZE
	.align		4
.L_5:
        /*0018*/ 	.byte	0x04, 0x11
        /*001a*/ 	.short	(.L_7 - .L_6)
	.align		4
.L_6:
        /*001c*/ 	.word	index@(triton_poi_fused__native_batch_norm_legit_no_training_add_14)
        /*0020*/ 	.word	0x00000000


	//----- nvinfo : EIATTR_MIN_STACK_SIZE
	.align		4
.L_7:
        /*0024*/ 	.byte	0x04, 0x12
        /*0026*/ 	.short	(.L_9 - .L_8)
	.align		4
.L_8:
        /*0028*/ 	.word	index@(triton_poi_fused__native_batch_norm_legit_no_training_add_14)
        /*002c*/ 	.word	0x00000000
.L_9:


//--------------------- .nv.info.triton_poi_fused__native_batch_norm_legit_no_training_add_14 --------------------------
	.section	.nv.info.triton_poi_fused__native_batch_norm_legit_no_training_add_14,"",@"SHT_CUDA_INFO"
	.sectionflags	@""
	.align	4


	//----- nvinfo : EIATTR_CUDA_API_VERSION
	.align		4
        /*0000*/ 	.byte	0x04, 0x37
        /*0002*/ 	.short	(.L_11 - .L_10)
.L_10:
        /*0004*/ 	.word	0x0000007c


	//----- nvinfo : EIATTR_KPARAM_INFO
	.align		4
.L_11:
        /*0008*/ 	.byte	0x04, 0x17
        /*000a*/ 	.short	(.L_13 - .L_12)
.L_12:
        /*000c*/ 	.word	0x00000000
        /*0010*/ 	.short	0x0008
        /*0012*/ 	.short	0x003c
        /*0014*/ 	.byte	0x00, 0xf0, 0x11, 0x00


	//----- nvinfo : EIATTR_KPARAM_INFO
	.align		4
.L_13:
        /*0018*/ 	.byte	0x04, 0x17
        /*001a*/ 	.short	(.L_15 - .L_14)
.L_14:
        /*001c*/ 	.word	0x00000000
        /*0020*/ 	.short	0x0007
        /*0022*/ 	.short	0x0038
        /*0024*/ 	.byte	0x00, 0xf0, 0x11, 0x00


	//----- nvinfo : EIATTR_KPARAM_INFO
	.align		4
.L_15:
        /*0028*/ 	.byte	0x04, 0x17
        /*002a*/ 	.short	(.L_17 - .L_16)
.L_16:
        /*002c*/ 	.word	0x00000000
        /*0030*/ 	.short	0x0006
        /*0032*/ 	.short	0x0030
        /*0034*/ 	.byte	0x00, 0xf4, 0x21, 0x00


	//----- nvinfo : EIATTR_KPARAM_INFO
	.align		4
.L_17:
        /*0038*/ 	.byte	0x04, 0x17
        /*003a*/ 	.short	(.L_19 - .L_18)
.L_18:
        /*003c*/ 	.word	0x00000000
        /*0040*/ 	.short	0x0005
        /*0042*/ 	.short	0x0028
        /*0044*/ 	.byte	0x00, 0xf4, 0x21, 0x00


	//----- nvinfo : EIATTR_KPARAM_INFO
	.align		4
.L_19:
        /*0048*/ 	.byte	0x04, 0x17
        /*004a*/ 	.short	(.L_21 - .L_20)
.L_20:
        /*004c*/ 	.word	0x00000000
        /*0050*/ 	.short	0x0004
        /*0052*/ 	.short	0x0020
        /*0054*/ 	.byte	0x00, 0xf4, 0x21, 0x00


	//----- nvinfo : EIATTR_KPARAM_INFO
	.align		4
.L_21:
        /*0058*/ 	.byte	0x04, 0x17
        /*005a*/ 	.short	(.L_23 - .L_22)
.L_22:
        /*005c*/ 	.word	0x00000000
        /*0060*/ 	.short	0x0003
        /*0062*/ 	.short	0x0018
        /*0064*/ 	.byte	0x00, 0xf4, 0x21, 0x00


	//----- nvinfo : EIATTR_KPARAM_INFO
	.align		4
.L_23:
        /*0068*/ 	.byte	0x04, 0x17
        /*006a*/ 	.short	(.L_25 - .L_24)
.L_24:
        /*006c*/ 	.word	0x00000000
        /*0070*/ 	.short	0x0002
        /*0072*/ 	.short	0x0010
        /*0074*/ 	.byte	0x00, 0xf4, 0x21, 0x00


	//----- nvinfo : EIATTR_KPARAM_INFO
	.align		4
.L_25:
        /*0078*/ 	.byte	0x04, 0x17
        /*007a*/ 	.short	(.L_27 - .L_26)
.L_26:
        /*007c*/ 	.word	0x00000000
        /*0080*/ 	.short	0x0001
        /*0082*/ 	.short	0x0008
        /*0084*/ 	.byte	0x00, 0xf4, 0x21, 0x00


	//----- nvinfo : EIATTR_KPARAM_INFO
	.align		4
.L_27:
        /*0088*/ 	.byte	0x04, 0x17
        /*008a*/ 	.short	(.L_29 - .L_28)
.L_28:
        /*008c*/ 	.word	0x00000000
        /*0090*/ 	.short	0x0000
        /*0092*/ 	.short	0x0000
        /*0094*/ 	.byte	0x00, 0xf4, 0x21, 0x00


	//----- nvinfo : EIATTR_SPARSE_MMA_MASK
	.align		4
.L_29:
        /*0098*/ 	.byte	0x03, 0x50
        /*009a*/ 	.short	0x0000


	//----- nvinfo : EIATTR_MAXREG_COUNT
	.align		4
        /*009c*/ 	.byte	0x03, 0x1b
        /*009e*/ 	.short	0x00ff


	//----- nvinfo : EIATTR_EXIT_INSTR_OFFSETS
	.align		4
        /*00a0*/ 	.byte	0x04, 0x1c
        /*00a2*/ 	.short	(.L_31 - .L_30)


	//   ....[0]....
.L_30:
        /*00a4*/ 	.word	0x00000be0


	//   ....[1]....
        /*00a8*/ 	.word	0x00000c30


	//----- nvinfo : EIATTR_REQNTID
	.align		4
.L_31:
        /*00ac*/ 	.byte	0x04, 0x10
        /*00ae*/ 	.short	(.L_33 - .L_32)
.L_32:
        /*00b0*/ 	.word	0x00000080
        /*00b4*/ 	.word	0x00000001
        /*00b8*/ 	.word	0x00000001


	//----- nvinfo : EIATTR_CBANK_PARAM_SIZE
	.align		4
.L_33:
        /*00bc*/ 	.byte	0x03, 0x19
        /*00be*/ 	.short	0x0040


	//----- nvinfo : EIATTR_PARAM_CBANK
	.align		4
        /*00c0*/ 	.byte	0x04, 0x0a
        /*00c2*/ 	.short	(.L_35 - .L_34)
	.align		4
.L_34:
        /*00c4*/ 	.word	index@(.nv.constant0.triton_poi_fused__native_batch_norm_legit_no_training_add_14)
        /*00c8*/ 	.short	0x0210
        /*00ca*/ 	.short	0x0040


	//----- nvinfo : EIATTR_SW_WAR
	.align		4
.L_35:
        /*00cc*/ 	.byte	0x04, 0x36
        /*00ce*/ 	.short	(.L_37 - .L_36)
.L_36:
        /*00d0*/ 	.word	0x00000008
.L_37:


//--------------------- .nv.callgraph             --------------------------
	.section	.nv.callgraph,"",@"SHT_CUDA_CALLGRAPH"
	.align	4
	.sectionentsize	8
	.align		4
        /*0000*/ 	.word	0x00000000
	.align		4
        /*0004*/ 	.word	0xffffffff
	.align		4
        /*0008*/ 	.word	0x00000000
	.align		4
        /*000c*/ 	.word	0xfffffffe
	.align		4
        /*0010*/ 	.word	0x00000000
	.align		4
        /*0014*/ 	.word	0xfffffffd
	.align		4
        /*0018*/ 	.word	0x00000000
	.align		4
        /*001c*/ 	.word	0xfffffffc


//--------------------- .nv.constant4             --------------------------
	.section	.nv.constant4,"a",@progbits
	.align	8
	.align		8
.nv.constant4:
        /*0000*/ 	.dword	_$_str
	.align		8
        /*0008*/ 	.dword	_$_str_$_2


//--------------------- .text.triton_poi_fused__native_batch_norm_legit_no_training_add_14 --------------------------
	.section	.text.triton_poi_fused__native_batch_norm_legit_no_training_add_14,"ax",@progbits
	.sectionflags	@"SHF_BARRIERS=1"
	.align	128
        .global         triton_poi_fused__native_batch_norm_legit_no_training_add_14
        .type           triton_poi_fused__native_batch_norm_legit_no_training_add_14,@function
        .size           triton_poi_fused__native_batch_norm_legit_no_training_add_14,(.L_x_1 - triton_poi_fused__native_batch_norm_legit_no_training_add_14)
        .other          triton_poi_fused__native_batch_norm_legit_no_training_add_14,@"STO_CUDA_ENTRY STV_DEFAULT"
triton_poi_fused__native_batch_norm_legit_no_training_add_14:
.text.triton_poi_fused__native_batch_norm_legit_no_training_add_14:
[----:B------:R-:W0:Y:S01]  /*0000*/  LDC R1, c[0x0][0x28] ;  /* 0x00000a00ff017b82 */ /* 0x000e220000000800 */
[----:B------:R-:W1:Y:S07]  /*0010*/  S2R R2, SR_CTAID.X ;  /* 0x0000000000027919 */ /* 0x000e6e0000002500 */
[----:B------:R-:W2:Y:S01]  /*0020*/  LDC.64 R26, c[0x0][0x210] ;  /* 0x00008400ff1a7b82 */ /* 0x000ea20000000a00 */
[----:B------:R-:W-:Y:S01]  /*0030*/  CS2R R6, SRZ ;  /* 0x0000000000067805 */ /* 0x000fe2000001ff00 */
[----:B------:R-:W-:Y:S01]  /*0040*/  ULDC.64 UR6, c[0x0][0x208] ;  /* 0x0000820000067ab9 */ /* 0x000fe20000000a00 */
[----:B------:R-:W3:Y:S01]  /*0050*/  S2R R0, SR_TID.X ;  /* 0x0000000000007919 */ /* 0x000ee20000002100 */
[----:B------:R-:W4:Y:S04]  /*0060*/  S2R R3, SR_CTAID.Y ;  /* 0x0000000000037919 */ /* 0x000f280000002600 */
[----:B------:R-:W5:Y:S08]  /*0070*/  LDC.64 R24, c[0x0][0x218] ;  /* 0x00008600ff187b82 */ /* 0x000f700000000a00 */
[----:B------:R-:W5:Y:S01]  /*0080*/  LDC.64 R28, c[0x0][0x220] ;  /* 0x00008800ff1c7b82 */ /* 0x000f620000000a00 */
[----:B-1----:R-:W-:-:S02]  /*0090*/  IMAD.SHL.U32 R2, R2, 0x20, RZ ;  /* 0x0000002002027824 */ /* 0x002fc400078e00ff */
[----:B---3--:R-:W-:Y:S01]  /*00a0*/  IMAD.SHL.U32 R21, R0, 0x4, RZ ;  /* 0x0000000400157824 */ /* 0x008fe200078e00ff */
[----:B------:R-:W-:Y:S01]  /*00b0*/  SHF.R.U32.HI R8, RZ, 0x3, R0 ;  /* 0x00000003ff087819 */ /* 0x000fe20000011600 */
[----:B----4-:R-:W-:-:S03]  /*00c0*/  IMAD.SHL.U32 R3, R3, 0x20, RZ ;  /* 0x0000002003037824 */ /* 0x010fc600078e00ff */
[----:B------:R-:W-:Y:S02]  /*00d0*/  LOP3.LUT R21, R2, 0x1c, R21, 0xf8, !PT ;  /* 0x0000001c02157812 */ /* 0x000fe400078ef815 */
[----:B------:R-:W-:Y:S02]  /*00e0*/  SGXT.U32 R8, R8, 0x4 ;  /* 0x000000040808781a */ /* 0x000fe40000000000 */
[----:B------:R-:W-:Y:S02]  /*00f0*/  ISETP.GE.AND P0, PT, R21, 0x20, PT ;  /* 0x000000201500780c */ /* 0x000fe40003f06270 */
[----:B------:R-:W-:Y:S02]  /*0100*/  LOP3.LUT R4, R3, R8, RZ, 0xfc, !PT ;  /* 0x0000000803047212 */ /* 0x000fe400078efcff */
[----:B------:R-:W-:Y:S02]  /*0110*/  LOP3.LUT R12, R3, 0x10, R8, 0xfe, !PT ;  /* 0x00000010030c7812 */ /* 0x000fe400078efe08 */
[C---:B------:R-:W-:Y:S01]  /*0120*/  ISETP.LT.AND P1, PT, R4.reuse, 0x100, !P0 ;  /* 0x000001000400780c */ /* 0x040fe20004721270 */
[----:B------:R-:W-:Y:S01]  /*0130*/  IMAD R23, R4, 0x20, R21 ;  /* 0x0000002004177824 */ /* 0x000fe200078e0215 */
[----:B------:R-:W-:-:S02]  /*0140*/  CS2R R4, SRZ ;  /* 0x0000000000047805 */ /* 0x000fc4000001ff00 */
[----:B------:R-:W-:Y:S02]  /*0150*/  CS2R R8, SRZ ;  /* 0x0000000000087805 */ /* 0x000fe4000001ff00 */
[----:B------:R-:W-:Y:S01]  /*0160*/  ISETP.LT.AND P2, PT, R12, 0x100, !P0 ;  /* 0x000001000c00780c */ /* 0x000fe20004741270 */
[----:B--2---:R-:W-:Y:S01]  /*0170*/  IMAD.WIDE R16, R23, 0x4, R26 ;  /* 0x0000000417107825 */ /* 0x004fe200078e021a */
[----:B------:R-:W-:-:S03]  /*0180*/  CS2R R10, SRZ ;  /* 0x00000000000a7805 */ /* 0x000fc6000001ff00 */
[----:B-----5:R-:W-:-:S04]  /*0190*/  IMAD.WIDE R22, R23, 0x4, R24 ;  /* 0x0000000417167825 */ /* 0x020fc800078e0218 */
[----:B------:R-:W-:Y:S01]  /*01a0*/  IMAD R19, R12, 0x20, R21 ;  /* 0x000000200c137824 */ /* 0x000fe200078e0215 */
[----:B------:R1:W2:Y:S01]  /*01b0*/  @P1 LDG.E.EL.128 R4, desc[UR6][R16.64] ;  /* 0x0000000610041981 */ /* 0x0002a2000c2e1d00 */
[----:B0-----:R-:W-:Y:S01]  /*01c0*/  IMAD.WIDE R28, R21, 0x4, R28 ;  /* 0x00000004151c7825 */ /* 0x001fe200078e021c */
[----:B------:R-:W-:Y:S02]  /*01d0*/  CS2R R20, SRZ ;  /* 0x0000000000147805 */ /* 0x000fe4000001ff00 */
[----:B------:R-:W-:Y:S01]  /*01e0*/  CS2R R12, SRZ ;  /* 0x00000000000c7805 */ /* 0x000fe2000001ff00 */
[----:B------:R0:W3:Y:S01]  /*01f0*/  @P1 LDG.E.EL.128 R8, desc[UR6][R22.64] ;  /* 0x0000000616081981 */ /* 0x0000e2000c2e1d00 */
[----:B------:R-:W-:Y:S01]  /*0200*/  IMAD.WIDE R26, R19, 0x4, R26 ;  /* 0x00000004131a7825 */ /* 0x000fe200078e021a */
[----:B------:R-:W-:-:S03]  /*0210*/  CS2R R14, SRZ ;  /* 0x00000000000e7805 */ /* 0x000fc6000001ff00 */
[----:B------:R-:W-:Y:S01]  /*0220*/  IMAD.WIDE R24, R19, 0x4, R24 ;  /* 0x0000000413187825 */ /* 0x000fe200078e0218 */
[----:B-1----:R-:W-:Y:S02]  /*0230*/  CS2R R16, SRZ ;  /* 0x0000000000107805 */ /* 0x002fe4000001ff00 */
[----:B------:R-:W-:Y:S01]  /*0240*/  CS2R R18, SRZ ;  /* 0x0000000000127805 */ /* 0x000fe2000001ff00 */
[----:B------:R1:W4:Y:S01]  /*0250*/  @P2 LDG.E.EL.128 R12, desc[UR6][R26.64] ;  /* 0x000000061a0c2981 */ /* 0x000322000c2e1d00 */
[----:B0-----:R-:W-:-:S04]  /*0260*/  CS2R R22, SRZ ;  /* 0x0000000000167805 */ /* 0x001fc8000001ff00 */
[----:B------:R-:W5:Y:S04]  /*0270*/  @P2 LDG.E.EL.128 R16, desc[UR6][R24.64] ;  /* 0x0000000618102981 */ /* 0x000f68000c2e1d00 */
[----:B------:R-:W5:Y:S01]  /*0280*/  @!P0 LDG.E.EL.128 R20, desc[UR6][R28.64] ;  /* 0x000000061c148981 */ /* 0x000f62000c2e1d00 */
[----:B-1----:R-:W0:Y:S01]  /*0290*/  LDC.64 R26, c[0x0][0x228] ;  /* 0x00008a00ff1a7b82 */ /* 0x002e220000000a00 */
[C---:B-----5:R-:W-:Y:S01]  /*02a0*/  FADD R18, -R22.reuse, R18 ;  /* 0x0000001216127221 */ /* 0x060fe20000000100 */
[----:B---3--:R-:W-:Y:S01]  /*02b0*/  FADD R22, -R22, R10 ;  /* 0x0000000a16167221 */ /* 0x008fe20000000100 */
[----:B------:R-:W-:Y:S02]  /*02c0*/  IMAD.SHL.U32 R10, R0, 0x4, RZ ;  /* 0x00000004000a7824 */ /* 0x000fe400078e00ff */
[----:B------:R-:W-:Y:S01]  /*02d0*/  FADD R24, -R21, R17 ;  /* 0x0000001115187221 */ /* 0x000fe20000000100 */
[----:B------:R-:W-:-:S02]  /*02e0*/  FADD R19, -R23, R19 ;  /* 0x0000001317137221 */ /* 0x000fc40000000100 */
[----:B------:R-:W-:Y:S01]  /*02f0*/  LOP3.LUT R17, R2, 0x1c, R10, 0xf8, !PT ;  /* 0x0000001c02117812 */ /* 0x000fe200078ef80a */
[----:B------:R-:W-:Y:S01]  /*0300*/  FADD R23, -R23, R11 ;  /* 0x0000000b17177221 */ /* 0x000fe20000000100 */
[----:B------:R-:W-:Y:S01]  /*0310*/  FADD R21, -R21, R9 ;  /* 0x0000000915157221 */ /* 0x000fe20000000100 */
[----:B------:R-:W-:Y:S01]  /*0320*/  LOP3.LUT R3, R3, 0x1c, R10, 0xf8, !PT ;  /* 0x0000001c03037812 */ /* 0x000fe200078ef80a */
[----:B------:R-:W-:Y:S01]  /*0330*/  FADD R25, -R20, R8 ;  /* 0x0000000814197221 */ /* 0x000fe20000000100 */
[----:B------:R-:W-:Y:S02]  /*0340*/  CS2R R8, SRZ ;  /* 0x0000000000087805 */ /* 0x000fe4000001ff00 */
[----:B------:R-:W-:Y:S01]  /*0350*/  CS2R R10, SRZ ;  /* 0x00000000000a7805 */ /* 0x000fe2000001ff00 */
[----:B0-----:R-:W-:-:S05]  /*0360*/  IMAD.WIDE R26, R17, 0x4, R26 ;  /* 0x00000004111a7825 */ /* 0x001fca00078e021a */
[----:B------:R-:W3:Y:S01]  /*0370*/  @!P0 LDG.E.EL.128 R8, desc[UR6][R26.64] ;  /* 0x000000061a088981 */ /* 0x000ee2000c2e1d00 */
[----:B------:R-:W-:Y:S01]  /*0380*/  FADD R16, -R20, R16 ;  /* 0x0000001014107221 */ /* 0x000fe20000000100 */
[----:B---3--:R-:W-:-:S04]  /*0390*/  FADD R9, R9, 9.9999997473787516356e-06 ;  /* 0x3727c5ac09097421 */ /* 0x008fc80000000000 */
[----:B------:R-:W0:Y:S01]  /*03a0*/  MUFU.SQRT R28, R9 ;  /* 0x00000009001c7308 */ /* 0x000e220000002000 */
[----:B------:R-:W-:Y:S01]  /*03b0*/  FADD R10, R10, 9.9999997473787516356e-06 ;  /* 0x3727c5ac0a0a7421 */ /* 0x000fe20000000000 */
[----:B------:R-:W-:-:S06]  /*03c0*/  FADD R20, R8, 9.9999997473787516356e-06 ;  /* 0x3727c5ac08147421 */ /* 0x000fcc0000000000 */
[----:B------:R-:W1:Y:S01]  /*03d0*/  MUFU.SQRT R10, R10 ;  /* 0x0000000a000a7308 */ /* 0x000e620000002000 */
[----:B0-----:R-:W-:-:S07]  /*03e0*/  FSETP.GT.AND P2, PT, R28, 8.50705917302346158658e+37, PT ;  /* 0x7e8000001c00780b */ /* 0x001fce0003f44000 */
[----:B------:R-:W0:Y:S01]  /*03f0*/  MUFU.SQRT R8, R20 ;  /* 0x0000001400087308 */ /* 0x000e220000002000 */
[----:B------:R-:W-:Y:S01]  /*0400*/  FSETP.GEU.AND P3, PT, R28, 1.175494350822287508e-38, PT ;  /* 0x008000001c00780b */ /* 0x000fe20003f6e000 */
[----:B------:R-:W-:Y:S01]  /*0410*/  FADD R11, R11, 9.9999997473787516356e-06 ;  /* 0x3727c5ac0b0b7421 */ /* 0x000fe20000000000 */
[C---:B-1----:R-:W-:Y:S02]  /*0420*/  FSETP.GT.AND P4, PT, R10.reuse, 8.50705917302346158658e+37, PT ;  /* 0x7e8000000a00780b */ /* 0x042fe40003f84000 */
[----:B------:R-:W-:Y:S01]  /*0430*/  FSETP.GEU.AND P5, PT, R10, 1.175494350822287508e-38, PT ;  /* 0x008000000a00780b */ /* 0x000fe20003fae000 */
[----:B------:R-:W-:Y:S02]  /*0440*/  @P2 FMUL R28, R28, 0.25 ;  /* 0x3e8000001c1c2820 */ /* 0x000fe40000400000 */
[----:B------:R1:W3:Y:S01]  /*0450*/  MUFU.SQRT R29, R11 ;  /* 0x0000000b001d7308 */ /* 0x0002e20000002000 */
[----:B0-----:R-:W-:-:S05]  /*0460*/  FSETP.GT.AND P6, PT, R8, 8.50705917302346158658e+37, PT ;  /* 0x7e8000000800780b */ /* 0x001fca0003fc4000 */
[----:B------:R-:W-:Y:S01]  /*0470*/  @!P3 FMUL R28, R28, 16777216 ;  /* 0x4b8000001c1cb820 */ /* 0x000fe20000400000 */
[----:B------:R-:W-:Y:S01]  /*0480*/  FSETP.GEU.AND P1, PT, R8, 1.175494350822287508e-38, PT ;  /* 0x008000000800780b */ /* 0x000fe20003f2e000 */
[----:B------:R-:W-:Y:S02]  /*0490*/  IMAD.MOV.U32 R9, RZ, RZ, 0x3e800000 ;  /* 0x3e800000ff097424 */ /* 0x000fe400078e00ff */
[----:B------:R-:W-:Y:S02]  /*04a0*/  @P4 FMUL R10, R10, 0.25 ;  /* 0x3e8000000a0a4820 */ /* 0x000fe40000400000 */
[----:B------:R-:W0:Y:S01]  /*04b0*/  MUFU.RCP R28, R28 ;  /* 0x0000001c001c7308 */ /* 0x000e220000001000 */
[C---:B-1----:R-:W-:Y:S01]  /*04c0*/  FSEL R11, R9.reuse, 1, P2 ;  /* 0x3f800000090b7808 */ /* 0x042fe20001000000 */
[----:B------:R-:W-:Y:S01]  /*04d0*/  @!P5 FMUL R10, R10, 16777216 ;  /* 0x4b8000000a0ad820 */ /* 0x000fe20000400000 */
[----:B------:R-:W-:Y:S01]  /*04e0*/  FSEL R27, R9, 1, P6 ;  /* 0x3f800000091b7808 */ /* 0x000fe20003000000 */
[----:B------:R-:W-:Y:S01]  /*04f0*/  @P6 FMUL R8, R8, 0.25 ;  /* 0x3e80000008086820 */ /* 0x000fe20000400000 */
[----:B---3--:R-:W-:-:S03]  /*0500*/  FSETP.GT.AND P6, PT, R29, 8.50705917302346158658e+37, PT ;  /* 0x7e8000001d00780b */ /* 0x008fc60003fc4000 */
[----:B------:R-:W1:Y:S01]  /*0510*/  MUFU.RCP R10, R10 ;  /* 0x0000000a000a7308 */ /* 0x000e620000001000 */
[----:B------:R-:W-:Y:S01]  /*0520*/  @!P3 FMUL R11, R11, 16777216 ;  /* 0x4b8000000b0bb820 */ /* 0x000fe20000400000 */
[----:B------:R-:W-:Y:S01]  /*0530*/  @!P1 FMUL R8, R8, 16777216 ;  /* 0x4b80000008089820 */ /* 0x000fe20000400000 */
[----:B------:R-:W-:Y:S01]  /*0540*/  @!P1 FMUL R27, R27, 16777216 ;  /* 0x4b8000001b1b9820 */ /* 0x000fe20000400000 */
[----:B------:R-:W-:-:S04]  /*0550*/  FSETP.GEU.AND P1, PT, R29, 1.175494350822287508e-38, PT ;  /* 0x008000001d00780b */ /* 0x000fc80003f2e000 */
[----:B------:R0:W3:Y:S02]  /*0560*/  MUFU.RCP R20, R8 ;  /* 0x0000000800147308 */ /* 0x0000e40000001000 */
[----:B0-----:R-:W-:Y:S01]  /*0570*/  FMUL R8, R28, R11 ;  /* 0x0000000b1c087220 */ /* 0x001fe20000400000 */
[----:B------:R-:W-:Y:S01]  /*0580*/  FSEL R11, R9, 1, P4 ;  /* 0x3f800000090b7808 */ /* 0x000fe20002000000 */
[----:B------:R-:W-:-:S04]  /*0590*/  @P6 FMUL R29, R29, 0.25 ;  /* 0x3e8000001d1d6820 */ /* 0x000fc80000400000 */
[----:B------:R-:W-:Y:S01]  /*05a0*/  @!P5 FMUL R11, R11, 16777216 ;  /* 0x4b8000000b0bd820 */ /* 0x000fe20000400000 */
[----:B------:R-:W-:Y:S01]  /*05b0*/  FSEL R26, R9, 1, P6 ;  /* 0x3f800000091a7808 */ /* 0x000fe20003000000 */
[----:B------:R-:W-:Y:S02]  /*05c0*/  @!P1 FMUL R29, R29, 16777216 ;  /* 0x4b8000001d1d9820 */ /* 0x000fe40000400000 */
[----:B-1----:R-:W-:Y:S02]  /*05d0*/  FMUL R9, R10, R11 ;  /* 0x0000000b0a097220 */ /* 0x002fe40000400000 */
[----:B------:R-:W0:Y:S01]  /*05e0*/  LDC.64 R10, c[0x0][0x230] ;  /* 0x00008c00ff0a7b82 */ /* 0x000e220000000a00 */
[----:B---3--:R-:W-:Y:S02]  /*05f0*/  FMUL R20, R20, R27 ;  /* 0x0000001b14147220 */ /* 0x008fe40000400000 */
[----:B------:R1:W3:Y:S01]  /*0600*/  MUFU.RCP R27, R29 ;  /* 0x0000001d001b7308 */ /* 0x0002e20000001000 */
[----:B------:R-:W-:-:S04]  /*0610*/  @!P1 FMUL R26, R26, 16777216 ;  /* 0x4b8000001a1a9820 */ /* 0x000fc80000400000 */
[----:B-1----:R-:W1:Y:S01]  /*0620*/  LDC.64 R28, c[0x0][0x238] ;  /* 0x00008e00ff1c7b82 */ /* 0x002e620000000a00 */
[----:B---3--:R-:W-:Y:S01]  /*0630*/  FMUL R27, R27, R26 ;  /* 0x0000001a1b1b7220 */ /* 0x008fe20000400000 */
[----:B------:R-:W-:Y:S01]  /*0640*/  FMUL R26, R18, R9 ;  /* 0x00000009121a7220 */ /* 0x000fe20000400000 */
[-C--:B------:R-:W-:Y:S02]  /*0650*/  FMUL R21, R21, R8.reuse ;  /* 0x0000000815157220 */ /* 0x080fe40000400000 */
[-C--:B------:R-:W-:Y:S01]  /*0660*/  FMUL R23, R23, R27.reuse ;  /* 0x0000001b17177220 */ /* 0x080fe20000400000 */
[----:B------:R-:W-:Y:S01]  /*0670*/  FMUL R27, R19, R27 ;  /* 0x0000001b131b7220 */ /* 0x000fe20000400000 */
[----:B------:R-:W-:Y:S01]  /*0680*/  FMUL R24, R24, R8 ;  /* 0x0000000818187220 */ /* 0x000fe20000400000 */
[----:B------:R-:W-:Y:S01]  /*0690*/  FMUL R22, R22, R9 ;  /* 0x0000000916167220 */ /* 0x000fe20000400000 */
[----:B0-----:R-:W-:Y:S01]  /*06a0*/  IMAD.WIDE R18, R17, 0x4, R10 ;  /* 0x0000000411127825 */ /* 0x001fe200078e020a */
[----:B------:R-:W-:-:S02]  /*06b0*/  CS2R R8, SRZ ;  /* 0x0000000000087805 */ /* 0x000fc4000001ff00 */
[----:B------:R-:W-:Y:S01]  /*06c0*/  CS2R R10, SRZ ;  /* 0x00000000000a7805 */ /* 0x000fe2000001ff00 */
[-C--:B------:R-:W-:Y:S01]  /*06d0*/  FMUL R25, R25, R20.reuse ;  /* 0x0000001419197220 */ /* 0x080fe20000400000 */
[----:B------:R-:W-:-:S04]  /*06e0*/  FMUL R20, R16, R20 ;  /* 0x0000001410147220 */ /* 0x000fc80000400000 */
[----:B------:R0:W3:Y:S01]  /*06f0*/  @!P0 LDG.E.EL.128 R8, desc[UR6][R18.64] ;  /* 0x0000000612088981 */ /* 0x0000e2000c2e1d00 */
[----:B-1----:R-:W-:Y:S01]  /*0700*/  IMAD.WIDE R28, R17, 0x4, R28 ;  /* 0x00000004111c7825 */ /* 0x002fe200078e021c */
[----:B------:R-:W-:Y:S02]  /*0710*/  CS2R R16, SRZ ;  /* 0x0000000000107805 */ /* 0x000fe4000001ff00 */
[----:B0-----:R-:W-:-:S06]  /*0720*/  CS2R R18, SRZ ;  /* 0x0000000000127805 */ /* 0x001fcc000001ff00 */
[----:B------:R-:W3:Y:S01]  /*0730*/  @!P0 LDG.E.EL.128 R16, desc[UR6][R28.64] ;  /* 0x000000061c108981 */ /* 0x000ee2000c2e1d00 */
[----:B------:R-:W0:Y:S01]  /*0740*/  S2UR UR5, SR_CgaCtaId ;  /* 0x00000000000579c3 */ /* 0x000e220000008800 */
[----:B------:R-:W-:Y:S02]  /*0750*/  UMOV UR4, 0x400 ;  /* 0x0000040000047882 */ /* 0x000fe40000000000 */
[----:B0-----:R-:W-:Y:S01]  /*0760*/  UPRMT UR4, UR5, 0x654, UR4 ;  /* 0x0000065405047896 */ /* 0x001fe20008000004 */
[----:B------:R-:W-:Y:S01]  /*0770*/  ISETP.GE.AND P0, PT, R3, 0x100, PT ;  /* 0x000001000300780c */ /* 0x000fe20003f06270 */
[-CC-:B---3--:R-:W-:Y:S01]  /*0780*/  FFMA R25, R25, R8.reuse, R16.reuse ;  /* 0x0000000819197223 */ /* 0x188fe20000000010 */
[----:B------:R-:W-:Y:S01]  /*0790*/  FFMA R20, R20, R8, R16 ;  /* 0x0000000814147223 */ /* 0x000fe20000000010 */
[----:B------:R-:W-:Y:S01]  /*07a0*/  SHF.L.U32 R16, R0, 0x7, RZ ;  /* 0x0000000700107819 */ /* 0x000fe200000006ff */
[----:B------:R-:W-:Y:S01]  /*07b0*/  FFMA R8, R21, R9, R17 ;  /* 0x0000000915087223 */ /* 0x000fe20000000011 */
[----:B------:R-:W-:-:S02]  /*07c0*/  SHF.R.U32.HI R21, RZ, 0x3, R0 ;  /* 0x00000003ff157819 */ /* 0x000fc40000011600 */
[----:B------:R-:W-:Y:S02]  /*07d0*/  LOP3.LUT R16, R16, 0x380, RZ, 0xc0, !PT ;  /* 0x0000038010107812 */ /* 0x000fe400078ec0ff */
[----:B------:R-:W-:Y:S01]  /*07e0*/  SGXT.U32 R29, R21, 0x4 ;  /* 0x00000004151d781a */ /* 0x000fe20000000000 */
[----:B------:R-:W-:Y:S01]  /*07f0*/  FFMA R24, R24, R9, R17 ;  /* 0x0000000918187223 */ /* 0x000fe20000000011 */
[----:B------:R-:W-:Y:S01]  /*0800*/  SHF.R.U32.HI R21, RZ, 0x3, R16 ;  /* 0x00000003ff157819 */ /* 0x000fe20000011610 */
[-CC-:B------:R-:W-:Y:S01]  /*0810*/  FFMA R9, R22, R10.reuse, R18.reuse ;  /* 0x0000000a16097223 */ /* 0x180fe20000000012 */
[----:B------:R-:W-:Y:S01]  /*0820*/  FFMA R17, R26, R10, R18 ;  /* 0x0000000a1a117223 */ /* 0x000fe20000000012 */
[-CC-:B------:R-:W-:Y:S01]  /*0830*/  FFMA R10, R23, R11.reuse, R19.reuse ;  /* 0x0000000b170a7223 */ /* 0x180fe20000000013 */
[----:B------:R-:W-:Y:S01]  /*0840*/  FFMA R22, R27, R11, R19 ;  /* 0x0000000b1b167223 */ /* 0x000fe20000000013 */
[----:B------:R-:W-:Y:S02]  /*0850*/  LOP3.LUT R11, R21, R16, R29, 0xfe, !PT ;  /* 0x00000010150b7212 */ /* 0x000fe400078efe1d */
[----:B------:R-:W-:-:S02]  /*0860*/  LOP3.LUT R21, R16, R29, RZ, 0xfc, !PT ;  /* 0x0000001d10157212 */ /* 0x000fc400078efcff */
[C---:B------:R-:W-:Y:S02]  /*0870*/  LOP3.LUT R18, R16.reuse, 0x20, RZ, 0xfc, !PT ;  /* 0x0000002010127812 */ /* 0x040fe400078efcff */
[C---:B------:R-:W-:Y:S02]  /*0880*/  LOP3.LUT R26, R16.reuse, 0x40, RZ, 0xfc, !PT ;  /* 0x00000040101a7812 */ /* 0x040fe400078efcff */
[----:B------:R-:W-:Y:S02]  /*0890*/  LOP3.LUT R16, R16, 0x60, RZ, 0xfc, !PT ;  /* 0x0000006010107812 */ /* 0x000fe400078efcff */
[-C--:B------:R-:W-:Y:S02]  /*08a0*/  LEA.HI R18, R18, R21.reuse, RZ, 0x1d ;  /* 0x0000001512127211 */ /* 0x080fe400078fe8ff */
[-C--:B------:R-:W-:Y:S01]  /*08b0*/  LEA.HI R19, R26, R21.reuse, RZ, 0x1d ;  /* 0x000000151a137211 */ /* 0x080fe200078fe8ff */
[----:B--2---:R-:W-:Y:S01]  /*08c0*/  FADD R4, R25, R4 ;  /* 0x0000000419047221 */ /* 0x004fe20000000000 */
[----:B------:R-:W-:Y:S01]  /*08d0*/  LEA.HI R16, R16, R21, RZ, 0x1d ;  /* 0x0000001510107211 */ /* 0x000fe200078fe8ff */
[----:B------:R-:W-:Y:S01]  /*08e0*/  FADD R8, R8, R5 ;  /* 0x0000000508087221 */ /* 0x000fe20000000000 */
[----:B------:R-:W-:Y:S01]  /*08f0*/  LEA R11, R11, UR4, 0x2 ;  /* 0x000000040b0b7c11 */ /* 0x000fe2000f8e10ff */
[----:B----4-:R-:W-:Y:S01]  /*0900*/  FADD R12, R20, R12 ;  /* 0x0000000c140c7221 */ /* 0x010fe20000000000 */
[----:B------:R-:W-:Y:S01]  /*0910*/  LEA R18, R18, UR4, 0x2 ;  /* 0x0000000412127c11 */ /* 0x000fe2000f8e10ff */
[----:B------:R-:W-:Y:S01]  /*0920*/  FADD R21, R9, R6 ;  /* 0x0000000609157221 */ /* 0x000fe20000000000 */
[----:B------:R-:W-:Y:S01]  /*0930*/  LEA R20, R19, UR4, 0x2 ;  /* 0x0000000413147c11 */ /* 0x000fe2000f8e10ff */
[----:B------:R-:W-:Y:S01]  /*0940*/  FADD R23, R10, R7 ;  /* 0x000000070a177221 */ /* 0x000fe20000000000 */
[----:B------:R-:W-:Y:S01]  /*0950*/  LEA R16, R16, UR4, 0x2 ;  /* 0x0000000410107c11 */ /* 0x000fe2000f8e10ff */
[----:B------:R-:W-:Y:S01]  /*0960*/  FADD R13, R24, R13 ;  /* 0x0000000d180d7221 */ /* 0x000fe20000000000 */
[----:B------:R-:W-:Y:S01]  /*0970*/  STS [R11], R4 ;  /* 0x000000040b007388 */ /* 0x000fe20000000800 */
[----:B------:R-:W-:Y:S01]  /*0980*/  FADD R17, R17, R14 ;  /* 0x0000000e11117221 */ /* 0x000fe20000000000 */
[----:B------:R-:W-:-:S02]  /*0990*/  FADD R15, R22, R15 ;  /* 0x0000000f160f7221 */ /* 0x000fc40000000000 */
[----:B------:R0:W-:Y:S04]  /*09a0*/  STS [R18+0x80], R8 ;  /* 0x0000800812007388 */ /* 0x0001e80000000800 */
[----:B------:R-:W-:Y:S04]  /*09b0*/  STS [R20+0x100], R21 ;  /* 0x0001001514007388 */ /* 0x000fe80000000800 */
[----:B------:R-:W-:Y:S01]  /*09c0*/  STS [R16+0x180], R23 ;  /* 0x0001801710007388 */ /* 0x000fe20000000800 */
[----:B------:R-:W-:Y:S01]  /*09d0*/  IMAD.SHL.U32 R10, R0, 0x4, RZ ;  /* 0x00000004000a7824 */ /* 0x000fe200078e00ff */
[----:B------:R-:W-:Y:S01]  /*09e0*/  SHF.R.U32.HI R5, RZ, 0x1, R0 ;  /* 0x00000001ff057819 */ /* 0x000fe20000011600 */
[----:B0-----:R-:W0:Y:S01]  /*09f0*/  LDC.64 R8, c[0x0][0x240] ;  /* 0x00009000ff087b82 */ /* 0x001e220000000a00 */
[----:B------:R1:W-:Y:S04]  /*0a00*/  STS [R11+0x40], R12 ;  /* 0x0000400c0b007388 */ /* 0x0003e80000000800 */
[----:B------:R2:W-:Y:S04]  /*0a10*/  STS [R18+0xc0], R13 ;  /* 0x0000c00d12007388 */ /* 0x0005e80000000800 */
[----:B------:R-:W-:Y:S04]  /*0a20*/  STS [R20+0x140], R17 ;  /* 0x0001401114007388 */ /* 0x000fe80000000800 */
[----:B------:R-:W-:Y:S01]  /*0a30*/  STS [R16+0x1c0], R15 ;  /* 0x0001c00f10007388 */ /* 0x000fe20000000800 */
[----:B------:R-:W-:-:S02]  /*0a40*/  LOP3.LUT R10, R10, 0x1fc, RZ, 0xc0, !PT ;  /* 0x000001fc0a0a7812 */ /* 0x000fc400078ec0ff */
[----:B------:R-:W-:-:S05]  /*0a50*/  LOP3.LUT R5, R5, 0x3c, RZ, 0xc0, !PT ;  /* 0x0000003c05057812 */ /* 0x000fca00078ec0ff */
[----:B------:R-:W-:-:S05]  /*0a60*/  IMAD.IADD R5, R10, 0x1, R5 ;  /* 0x000000010a057824 */ /* 0x000fca00078e0205 */
[----:B------:R-:W-:Y:S01]  /*0a70*/  LEA R5, R5, UR4, 0x2 ;  /* 0x0000000405057c11 */ /* 0x000fe2000f8e10ff */
[----:B------:R-:W-:Y:S01]  /*0a80*/  BAR.SYNC.DEFER_BLOCKING 0x0 ;  /* 0x0000000000007b1d */ /* 0x000fe20000010000 */
[----:B------:R-:W-:-:S04]  /*0a90*/  SHF.R.S32.HI R14, RZ, 0x1f, R3 ;  /* 0x0000001fff0e7819 */ /* 0x000fc80000011403 */
[----:B------:R-:W-:Y:S02]  /*0aa0*/  LEA.HI R14, R14, R3, RZ, 0x6 ;  /* 0x000000030e0e7211 */ /* 0x000fe400078f30ff */
[----:B------:R-:W-:-:S03]  /*0ab0*/  SHF.R.U32.HI R19, RZ, 0x3, R0 ;  /* 0x00000003ff137819 */ /* 0x000fc60000011600 */
[C---:B------:R-:W-:Y:S01]  /*0ac0*/  IMAD.SHL.U32 R0, R14.reuse, 0x20, RZ ;  /* 0x000000200e007824 */ /* 0x040fe200078e00ff */
[----:B------:R-:W3:Y:S01]  /*0ad0*/  LDS.128 R4, [R5] ;  /* 0x0000000005047984 */ /* 0x000ee20000000c00 */
[----:B------:R-:W-:Y:S02]  /*0ae0*/  SGXT.U32 R19, R19, 0x4 ;  /* 0x000000041313781a */ /* 0x000fe40000000000 */
[----:B------:R-:W-:Y:S02]  /*0af0*/  LOP3.LUT R14, R14, 0xffffffc0, RZ, 0xc0, !PT ;  /* 0xffffffc00e0e7812 */ /* 0x000fe400078ec0ff */
[----:B------:R-:W-:Y:S02]  /*0b00*/  LOP3.LUT R0, R0, 0xfffff800, RZ, 0xc0, !PT ;  /* 0xfffff80000007812 */ /* 0x000fe400078ec0ff */
[----:B-1----:R-:W-:Y:S02]  /*0b10*/  LOP3.LUT R12, R10, 0x200, RZ, 0xfc, !PT ;  /* 0x000002000a0c7812 */ /* 0x002fe400078efcff */
[----:B------:R-:W-:-:S02]  /*0b20*/  LOP3.LUT R11, R2, R19, RZ, 0xfc, !PT ;  /* 0x00000013020b7212 */ /* 0x000fc400078efcff */
[----:B------:R-:W-:Y:S02]  /*0b30*/  IADD3 R14, R0, R3, -R14 ;  /* 0x00000003000e7210 */ /* 0x000fe40007ffe80e */
[----:B------:R-:W-:Y:S02]  /*0b40*/  LOP3.LUT R0, R2, 0x10, R19, 0xfe, !PT ;  /* 0x0000001002007812 */ /* 0x000fe400078efe13 */
[----:B------:R-:W-:Y:S02]  /*0b50*/  SHF.R.U32.HI R12, RZ, 0x3, R12 ;  /* 0x00000003ff0c7819 */ /* 0x000fe4000001160c */
[----:B------:R-:W-:Y:S02]  /*0b60*/  ISETP.LT.AND P1, PT, R11, 0x20, !P0 ;  /* 0x000000200b00780c */ /* 0x000fe40004721270 */
[----:B------:R-:W-:Y:S02]  /*0b70*/  ISETP.LT.AND P0, PT, R0, 0x20, !P0 ;  /* 0x000000200000780c */ /* 0x000fe40004701270 */
[----:B--2---:R-:W-:-:S02]  /*0b80*/  LOP3.LUT R13, R12, 0x7c, RZ, 0xc0, !PT ;  /* 0x0000007c0c0d7812 */ /* 0x004fc400078ec0ff */
[----:B------:R-:W-:-:S03]  /*0b90*/  LEA R3, R11, R14, 0x6 ;  /* 0x0000000e0b037211 */ /* 0x000fc600078e30ff */
[----:B------:R-:W-:Y:S02]  /*0ba0*/  IMAD.IADD R13, R10, 0x1, R13 ;  /* 0x000000010a0d7824 */ /* 0x000fe400078e020d */
[----:B0-----:R-:W-:-:S03]  /*0bb0*/  IMAD.WIDE R2, R3, 0x4, R8 ;  /* 0x0000000403027825 */ /* 0x001fc600078e0208 */
[----:B------:R-:W-:Y:S02]  /*0bc0*/  LEA R13, R13, UR4, 0x2 ;  /* 0x000000040d0d7c11 */ /* 0x000fe4000f8e10ff */
[----:B---3--:R0:W-:Y:S02]  /*0bd0*/  @P1 STG.E.128 desc[UR6][R2.64], R4 ;  /* 0x0000000402001986 */ /* 0x0081e4000c101d06 */
[----:B0-----:R-:W-:Y:S05]  /*0be0*/  @!P0 EXIT ;  /* 0x000000000000894d */ /* 0x001fea0003800000 */
[----:B0-----:R-:W0:Y:S01]  /*0bf0*/  LDS.128 R4, [R13+0x800] ;  /* 0x000800000d047984 */ /* 0x001e220000000c00 */
[----:B------:R-:W-:-:S04]  /*0c00*/  IMAD R3, R0, 0x40, R14 ;  /* 0x0000004000037824 */ /* 0x000fc800078e020e */
[----:B------:R-:W-:-:S05]  /*0c10*/  IMAD.WIDE R8, R3, 0x4, R8 ;  /* 0x0000000403087825 */ /* 0x000fca00078e0208 */
[----:B0-----:R-:W-:Y:S01]  /*0c20*/  STG.E.128 desc[UR6][R8.64], R4 ;  /* 0x0000000408007986 */ /* 0x001fe2000c101d06 */
[----:B------:R-:W-:Y:S05]  /*0c30*/  EXIT ;  /* 0x000000000000794d */ /* 0x000fea0003800000 */
.L_x_0:
[----:B------:R-:W-:-:S00]  /*0c40*/  BRA `(.L_x_0) ;  /* 0xfffffffc00fc7947 */ /* 0x000fc0000383ffff */
[----:B------:R-:W-:-:S00]  /*0c50*/  NOP ;  /* 0x0000000000007918 */ /* 0x000fc00000000000 */
        /* <DEDUP_REMOVED lines=10> */
.L_x_1:


//--------------------- .nv.global.init           --------------------------
	.section	.nv.global.init,"aw",@progbits
.nv.global.init:
	.type		_$_str,@object
	.size		_$_str,(_$_str_$_2 - _$_str)
_$_str:
        /*0000*/ 	.byte	0x5f, 0x5f, 0x43, 0x55, 0x44, 0x41, 0x5f, 0x46, 0x54, 0x5a, 0x00
	.type		_$_str_$_2,@object
	.size		_$_str_$_2,(.L_1 - _$_str_$_2)
_$_str_$_2:
        /*000b*/ 	.byte	0x5f, 0x5f, 0x43, 0x55, 0x44, 0x41, 0x5f, 0x50, 0x52, 0x45, 0x43, 0x5f, 0x53, 0x51, 0x52, 0x54
        /*001b*/ 	.byte	0x00
.L_1:


//--------------------- .nv.shared.triton_poi_fused__native_batch_norm_legit_no_training_add_14 --------------------------
	.section	.nv.shared.triton_poi_fused__native_batch_norm_legit_no_training_add_14,"aw",@nobits
	.sectionflags	@""
	.align	16
	.zero		1024


//--------------------- .nv.constant0.triton_poi_fused__native_batch_norm_legit_no_training_add_14 --------------------------
	.section	.nv.constant0.triton_poi_fused__native_batch_norm_legit_no_training_add_14,"a",@progbits
	.sectionflags	@""
	.align	4
.nv.constant0.triton_poi_fused__native_batch_norm_legit_no_training_add_14:
	.zero		592
